	.headerflags	@"EF_CUDA_TEXMODE_UNIFIED EF_CUDA_64BIT_ADDRESS EF_CUDA_ACCELERATORS EF_CUDA_SM90 EF_CUDA_VIRTUAL_SM(EF_CUDA_SM90)"
	.elftype	@"ET_EXEC"


//--------------------- .nv.info                  --------------------------
	.section	.nv.info,"",@"SHT_CUDA_INFO"
	.align	4


	//----- nvinfo : EIATTR_REGCOUNT
	.align		4
        /*0000*/ 	.byte	0x04, 0x2f
        /*0002*/ 	.short	(.L_3 - .L_2)
	.align		4
.L_2:
        /*0004*/ 	.word	index@(triton_poi_fused__native_batch_norm_legit_no_training_relu_47)
        /*0008*/ 	.word	0x00000010


	//----- nvinfo : EIATTR_MIN_STACK_SIZE
	.align		4
.L_3:
        /*000c*/ 	.byte	0x04, 0x12
        /*000e*/ 	.short	(.L_5 - .L_4)
	.align		4
.L_4:
        /*0010*/ 	.word	index@(triton_poi_fused__native_batch_norm_legit_no_training_relu_47)
        /*0014*/ 	.word	0x00000000


	//----- nvinfo : EIATTR_FRAME_SIZE
	.align		4
.L_5:
        /*0018*/ 	.byte	0x04, 0x11
        /*001a*/ 	.short	(.L_7 - .L_6)
	.align		4
.L_6:
        /*001c*/ 	.word	index@(triton_poi_fused__native_batch_norm_legit_no_training_relu_47)
        /*0020*/ 	.word	0x00000000


	//----- nvinfo : EIATTR_MIN_STACK_SIZE
	.align		4
.L_7:
        /*0024*/ 	.byte	0x04, 0x12
        /*0026*/ 	.short	(.L_9 - .L_8)
	.align		4
.L_8:
        /*0028*/ 	.word	index@(triton_poi_fused__native_batch_norm_legit_no_training_relu_47)
        /*002c*/ 	.word	0x00000000
.L_9:


//--------------------- .nv.info.triton_poi_fused__native_batch_norm_legit_no_training_relu_47 --------------------------
	.section	.nv.info.triton_poi_fused__native_batch_norm_legit_no_training_relu_47,"",@"SHT_CUDA_INFO"
	.sectionflags	@""
	.align	4


	//----- nvinfo : EIATTR_CUDA_API_VERSION
	.align		4
        /*0000*/ 	.byte	0x04, 0x37
        /*0002*/ 	.short	(.L_11 - .L_10)
.L_10:
        /*0004*/ 	.word	0x0000007c


	//----- nvinfo : EIATTR_KPARAM_INFO
	.align		4
.L_11:
        /*0008*/ 	.byte	0x04, 0x17
        /*000a*/ 	.short	(.L_13 - .L_12)
.L_12:
        /*000c*/ 	.word	0x00000000
        /*0010*/ 	.short	0x0006
        /*0012*/ 	.short	0x0030
        /*0014*/ 	.byte	0x00, 0xf0, 0x11, 0x00


	//----- nvinfo : EIATTR_KPARAM_INFO
	.align		4
.L_13:
        /*0018*/ 	.byte	0x04, 0x17
        /*001a*/ 	.short	(.L_15 - .L_14)
.L_14:
        /*001c*/ 	.word	0x00000000
        /*0020*/ 	.short	0x0005
        /*0022*/ 	.short	0x0028
        /*0024*/ 	.byte	0x00, 0xf4, 0x21, 0x00


	//----- nvinfo : EIATTR_KPARAM_INFO
	.align		4
.L_15:
        /*0028*/ 	.byte	0x04, 0x17
        /*002a*/ 	.short	(.L_17 - .L_16)
.L_16:
        /*002c*/ 	.word	0x00000000
        /*0030*/ 	.short	0x0004
        /*0032*/ 	.short	0x0020
        /*0034*/ 	.byte	0x00, 0xf4, 0x21, 0x00


	//----- nvinfo : EIATTR_KPARAM_INFO
	.align		4
.L_17:
        /*0038*/ 	.byte	0x04, 0x17
        /*003a*/ 	.short	(.L_19 - .L_18)
.L_18:
        /*003c*/ 	.word	0x00000000
        /*0040*/ 	.short	0x0003
        /*0042*/ 	.short	0x0018
        /*0044*/ 	.byte	0x00, 0xf4, 0x21, 0x00


	//----- nvinfo : EIATTR_KPARAM_INFO
	.align		4
.L_19:
        /*0048*/ 	.byte	0x04, 0x17
        /*004a*/ 	.short	(.L_21 - .L_20)
.L_20:
        /*004c*/ 	.word	0x00000000
        /*0050*/ 	.short	0x0002
        /*0052*/ 	.short	0x0010
        /*0054*/ 	.byte	0x00, 0xf4, 0x21, 0x00


	//----- nvinfo : EIATTR_KPARAM_INFO
	.align		4
.L_21:
        /*0058*/ 	.byte	0x04, 0x17
        /*005a*/ 	.short	(.L_23 - .L_22)
.L_22:
        /*005c*/ 	.word	0x00000000
        /*0060*/ 	.short	0x0001
        /*0062*/ 	.short	0x0008
        /*0064*/ 	.byte	0x00, 0xf4, 0x21, 0x00


	//----- nvinfo : EIATTR_KPARAM_INFO
	.align		4
.L_23:
        /*0068*/ 	.byte	0x04, 0x17
        /*006a*/ 	.short	(.L_25 - .L_24)
.L_24:
        /*006c*/ 	.word	0x00000000
        /*0070*/ 	.short	0x0000
        /*0072*/ 	.short	0x0000
        /*0074*/ 	.byte	0x00, 0xf4, 0x21, 0x00


	//----- nvinfo : EIATTR_SPARSE_MMA_MASK
	.align		4
.L_25:
        /*0078*/ 	.byte	0x03, 0x50
        /*007a*/ 	.short	0x0000


	//----- nvinfo : EIATTR_MAXREG_COUNT
	.align		4
        /*007c*/ 	.byte	0x03, 0x1b
        /*007e*/ 	.short	0x00ff


	//----- nvinfo : EIATTR_EXIT_INSTR_OFFSETS
	.align		4
        /*0080*/ 	.byte	0x04, 0x1c
        /*0082*/ 	.short	(.L_27 - .L_26)


	//   ....[0]....
.L_26:
        /*0084*/ 	.word	0x00000350


	//----- nvinfo : EIATTR_REQNTID
	.align		4
.L_27:
        /*0088*/ 	.byte	0x04, 0x10
        /*008a*/ 	.short	(.L_29 - .L_28)
.L_28:
        /*008c*/ 	.word	0x00000080
        /*0090*/ 	.word	0x00000001
        /*0094*/ 	.word	0x00000001


	//----- nvinfo : EIATTR_CBANK_PARAM_SIZE
	.align		4
.L_29:
        /*0098*/ 	.byte	0x03, 0x19
        /*009a*/ 	.short	0x0034


	//----- nvinfo : EIATTR_PARAM_CBANK
	.align		4
        /*009c*/ 	.byte	0x04, 0x0a
        /*009e*/ 	.short	(.L_31 - .L_30)
	.align		4
.L_30:
        /*00a0*/ 	.word	index@(.nv.constant0.triton_poi_fused__native_batch_norm_legit_no_training_relu_47)
        /*00a4*/ 	.short	0x0210
        /*00a6*/ 	.short	0x0034


	//----- nvinfo : EIATTR_SW_WAR
	.align		4
.L_31:
        /*00a8*/ 	.byte	0x04, 0x36
        /*00aa*/ 	.short	(.L_33 - .L_32)
.L_32:
        /*00ac*/ 	.word	0x00000008
.L_33:


//--------------------- .nv.callgraph             --------------------------
	.section	.nv.callgraph,"",@"SHT_CUDA_CALLGRAPH"
	.align	4
	.sectionentsize	8
	.align		4
        /*0000*/ 	.word	0x00000000
	.align		4
        /*0004*/ 	.word	0xffffffff
	.align		4
        /*0008*/ 	.word	0x00000000
	.align		4
        /*000c*/ 	.word	0xfffffffe
	.align		4
        /*0010*/ 	.word	0x00000000
	.align		4
        /*0014*/ 	.word	0xfffffffd
	.align		4
        /*0018*/ 	.word	0x00000000
	.align		4
        /*001c*/ 	.word	0xfffffffc


//--------------------- .nv.constant4             --------------------------
	.section	.nv.constant4,"a",@progbits
	.align	8
	.align		8
.nv.constant4:
        /*0000*/ 	.dword	_$_str
	.align		8
        /*0008*/ 	.dword	_$_str_$_2


//--------------------- .text.triton_poi_fused__native_batch_norm_legit_no_training_relu_47 --------------------------
	.section	.text.triton_poi_fused__native_batch_norm_legit_no_training_relu_47,"ax",@progbits
	.align	128
        .global         triton_poi_fused__native_batch_norm_legit_no_training_relu_47
        .type           triton_poi_fused__native_batch_norm_legit_no_training_relu_47,@function
        .size           triton_poi_fused__native_batch_norm_legit_no_training_relu_47,(.L_x_1 - triton_poi_fused__native_batch_norm_legit_no_training_relu_47)
        .other          triton_poi_fused__native_batch_norm_legit_no_training_relu_47,@"STO_CUDA_ENTRY STV_DEFAULT"
triton_poi_fused__native_batch_norm_legit_no_training_relu_47:
.text.triton_poi_fused__native_batch_norm_legit_no_training_relu_47:
[----:B------:R-:W-:Y:S01]  /*0000*/  LDC R1, c[0x0][0x28] ;  /* 0x00000a00ff017b82 */ /* 0x000fe20000000800 */
[----:B------:R-:W1:Y:S07]  /*0010*/  S2R R0, SR_TID.X ;  /* 0x0000000000007919 */ /* 0x000e6e0000002100 */
[----:B------:R-:W2:Y:S01]  /*0020*/  LDC.64 R6, c[0x0][0x220] ;  /* 0x00008800ff067b82 */ /* 0x000ea20000000a00 */
[----:B------:R-:W-:Y:S01]  /*0030*/  ULDC.64 UR4, c[0x0][0x208] ;  /* 0x0000820000047ab9 */ /* 0x000fe20000000a00 */
[----:B------:R-:W3:Y:S06]  /*0040*/  S2R R3, SR_CTAID.X ;  /* 0x0000000000037919 */ /* 0x000eec0000002500 */
[----:B------:R-:W4:Y:S08]  /*0050*/  LDC.64 R4, c[0x0][0x218] ;  /* 0x00008600ff047b82 */ /* 0x000f300000000a00 */
[----:B------:R-:W5:Y:S08]  /*0060*/  LDC.64 R8, c[0x0][0x228] ;  /* 0x00008a00ff087b82 */ /* 0x000f700000000a00 */
[----:B------:R-:W5:Y:S01]  /*0070*/  LDC.64 R10, c[0x0][0x230] ;  /* 0x00008c00ff0a7b82 */ /* 0x000f620000000a00 */
[----:B-1----:R-:W-:-:S02]  /*0080*/  LOP3.LUT R0, R0, 0x7f, RZ, 0xc0, !PT ;  /* 0x0000007f00007812 */ /* 0x002fc400078ec0ff */
[----:B---3--:R-:W-:-:S03]  /*0090*/  SHF.R.S32.HI R2, RZ, 0x18, R3 ;  /* 0x00000018ff027819 */ /* 0x008fc60000011403 */
[----:B------:R-:W-:Y:S01]  /*00a0*/  IMAD R0, R3, 0x80, R0 ;  /* 0x0000008003007824 */ /* 0x000fe200078e0200 */
[----:B------:R-:W-:-:S04]  /*00b0*/  SGXT R3, R2, 0x1 ;  /* 0x000000010203781a */ /* 0x000fc80000000200 */
[----:B------:R-:W-:-:S04]  /*00c0*/  LEA.HI R3, R3, R0, RZ, 0x8 ;  /* 0x0000000003037211 */ /* 0x000fc800078f40ff */
[----:B------:R-:W-:-:S04]  /*00d0*/  SHF.R.S32.HI R3, RZ, 0x8, R3 ;  /* 0x00000008ff037819 */ /* 0x000fc80000011403 */
[----:B------:R-:W-:-:S04]  /*00e0*/  LEA.HI R2, R3, R3, RZ, 0x5 ;  /* 0x0000000303027211 */ /* 0x000fc800078f28ff */
[----:B------:R-:W-:-:S05]  /*00f0*/  LOP3.LUT R2, R2, 0xffffffe0, RZ, 0xc0, !PT ;  /* 0xffffffe002027812 */ /* 0x000fca00078ec0ff */
[----:B------:R-:W-:Y:S02]  /*0100*/  IMAD.IADD R13, R3, 0x1, -R2 ;  /* 0x00000001030d7824 */ /* 0x000fe400078e0a02 */
[----:B------:R-:W1:Y:S02]  /*0110*/  LDC.64 R2, c[0x0][0x210] ;  /* 0x00008400ff027b82 */ /* 0x000e640000000a00 */
[----:B--2---:R-:W-:-:S06]  /*0120*/  IMAD.WIDE R6, R13, 0x4, R6 ;  /* 0x000000040d067825 */ /* 0x004fcc00078e0206 */
[----:B------:R-:W2:Y:S01]  /*0130*/  LDG.E.EL R6, desc[UR4][R6.64] ;  /* 0x0000000406067981 */ /* 0x000ea2000c2e1900 */
[----:B----4-:R-:W-:-:S04]  /*0140*/  IMAD.WIDE R4, R13, 0x4, R4 ;  /* 0x000000040d047825 */ /* 0x010fc800078e0204 */
[C---:B-----5:R-:W-:Y:S02]  /*0150*/  IMAD.WIDE R8, R13.reuse, 0x4, R8 ;  /* 0x000000040d087825 */ /* 0x060fe400078e0208 */
[----:B------:R3:W4:Y:S02]  /*0160*/  LDG.E.EL R5, desc[UR4][R4.64] ;  /* 0x0000000404057981 */ /* 0x000724000c2e1900 */
[----:B0-----:R-:W-:Y:S02]  /*0170*/  IMAD.WIDE R10, R13, 0x4, R10 ;  /* 0x000000040d0a7825 */ /* 0x001fe400078e020a */
[----:B------:R0:W5:Y:S04]  /*0180*/  LDG.E.EL R8, desc[UR4][R8.64] ;  /* 0x0000000408087981 */ /* 0x000168000c2e1900 */
[----:B------:R-:W5:Y:S01]  /*0190*/  LDG.E.EL R11, desc[UR4][R10.64] ;  /* 0x000000040a0b7981 */ /* 0x000f62000c2e1900 */
[----:B-1----:R-:W-:-:S05]  /*01a0*/  IMAD.WIDE R2, R0, 0x4, R2 ;  /* 0x0000000400027825 */ /* 0x002fca00078e0202 */
[----:B------:R1:W4:Y:S01]  /*01b0*/  LDG.E R12, desc[UR4][R2.64] ;  /* 0x00000004020c7981 */ /* 0x000322000c1e1900 */
[----:B---3--:R-:W-:Y:S01]  /*01c0*/  HFMA2.MMA R4, -RZ, RZ, 1.625, 0 ;  /* 0x3e800000ff047435 */ /* 0x008fe200000001ff */
[----:B0-----:R-:W-:Y:S01]  /*01d0*/  SHF.R.S32.HI R9, RZ, 0x1f, R0 ;  /* 0x0000001fff097819 */ /* 0x001fe20000011400 */
[----:B-1----:R-:W0:Y:S03]  /*01e0*/  LDC.64 R2, c[0x0][0x238] ;  /* 0x00008e00ff027b82 */ /* 0x002e260000000a00 */
[----:B------:R-:W-:Y:S01]  /*01f0*/  LEA.HI R9, R9, R0, RZ, 0xd ;  /* 0x0000000009097211 */ /* 0x000fe200078f68ff */
[----:B--2---:R-:W-:-:S04]  /*0200*/  FADD R6, R6, 9.9999997473787516356e-06 ;  /* 0x3727c5ac06067421 */ /* 0x004fc80000000000 */
[----:B------:R-:W1:Y:S02]  /*0210*/  MUFU.SQRT R7, R6 ;  /* 0x0000000600077308 */ /* 0x000e640000002000 */
[C---:B-1----:R-:W-:Y:S02]  /*0220*/  FSETP.GT.AND P0, PT, R7.reuse, 8.50705917302346158658e+37, PT ;  /* 0x7e8000000700780b */ /* 0x042fe40003f04000 */
[----:B------:R-:W-:-:S11]  /*0230*/  FSETP.GEU.AND P1, PT, R7, 1.175494350822287508e-38, PT ;  /* 0x008000000700780b */ /* 0x000fd60003f2e000 */
[----:B------:R-:W-:-:S04]  /*0240*/  @P0 FMUL R7, R7, 0.25 ;  /* 0x3e80000007070820 */ /* 0x000fc80000400000 */
[----:B------:R-:W-:-:S06]  /*0250*/  @!P1 FMUL R7, R7, 16777216 ;  /* 0x4b80000007079820 */ /* 0x000fcc0000400000 */
[----:B------:R-:W1:Y:S01]  /*0260*/  MUFU.RCP R7, R7 ;  /* 0x0000000700077308 */ /* 0x000e620000001000 */
[----:B------:R-:W-:Y:S01]  /*0270*/  FSEL R4, R4, 1, P0 ;  /* 0x3f80000004047808 */ /* 0x000fe20000000000 */
[----:B----4-:R-:W-:-:S04]  /*0280*/  FADD R5, R12, -R5 ;  /* 0x800000050c057221 */ /* 0x010fc80000000000 */
[----:B------:R-:W-:Y:S01]  /*0290*/  @!P1 FMUL R4, R4, 16777216 ;  /* 0x4b80000004049820 */ /* 0x000fe20000400000 */
[----:B------:R-:W-:-:S03]  /*02a0*/  IMAD.SHL.U32 R6, R9, 0x2, RZ ;  /* 0x0000000209067824 */ /* 0x000fc600078e00ff */
[----:B-1----:R-:W-:-:S04]  /*02b0*/  FMUL R4, R7, R4 ;  /* 0x0000000407047220 */ /* 0x002fc80000400000 */
[----:B------:R-:W-:Y:S01]  /*02c0*/  FMUL R4, R5, R4 ;  /* 0x0000000405047220 */ /* 0x000fe20000400000 */
[----:B------:R-:W-:Y:S02]  /*02d0*/  LOP3.LUT R9, R9, 0xffffe000, RZ, 0xc0, !PT ;  /* 0xffffe00009097812 */ /* 0x000fe400078ec0ff */
[----:B------:R-:W-:Y:S01]  /*02e0*/  LOP3.LUT R6, R6, 0xffffc000, RZ, 0xc0, !PT ;  /* 0xffffc00006067812 */ /* 0x000fe200078ec0ff */
[----:B-----5:R-:W-:-:S03]  /*02f0*/  FFMA R4, R8, R4, R11 ;  /* 0x0000000408047223 */ /* 0x020fc6000000000b */
[----:B------:R-:W-:Y:S02]  /*0300*/  IADD3 R9, R6, R0, -R9 ;  /* 0x0000000006097210 */ /* 0x000fe40007ffe809 */
[----:B------:R-:W-:-:S03]  /*0310*/  FSETP.GEU.AND P0, PT, R4, RZ, PT ;  /* 0x000000ff0400720b */ /* 0x000fc60003f0e000 */
[----:B0-----:R-:W-:Y:S01]  /*0320*/  IMAD.WIDE R2, R9, 0x4, R2 ;  /* 0x0000000409027825 */ /* 0x001fe200078e0202 */
[----:B------:R-:W-:-:S05]  /*0330*/  FSEL R5, R4, RZ, P0 ;  /* 0x000000ff04057208 */ /* 0x000fca0000000000 */
[----:B------:R-:W-:Y:S01]  /*0340*/  STG.E desc[UR4][R2.64], R5 ;  /* 0x0000000502007986 */ /* 0x000fe2000c101904 */
[----:B------:R-:W-:Y:S05]  /*0350*/  EXIT ;  /* 0x000000000000794d */ /* 0x000fea0003800000 */
.L_x_0:
[----:B------:R-:W-:-:S00]  /*0360*/  BRA `(.L_x_0) ;  /* 0xfffffffc00fc7947 */ /* 0x000fc0000383ffff */
[----:B------:R-:W-:-:S00]  /*0370*/  NOP ;  /* 0x0000000000007918 */ /* 0x000fc00000000000 */
        /* <DEDUP_REMOVED lines=8> */
.L_x_1:


//--------------------- .nv.global.init           --------------------------
	.section	.nv.global.init,"aw",@progbits
.nv.global.init:
	.type		_$_str,@object
	.size		_$_str,(_$_str_$_2 - _$_str)
_$_str:
        /*0000*/ 	.byte	0x5f, 0x5f, 0x43, 0x55, 0x44, 0x41, 0x5f, 0x46, 0x54, 0x5a, 0x00
	.type		_$_str_$_2,@object
	.size		_$_str_$_2,(.L_1 - _$_str_$_2)
_$_str_$_2:
        /*000b*/ 	.byte	0x5f, 0x5f, 0x43, 0x55, 0x44, 0x41, 0x5f, 0x50, 0x52, 0x45, 0x43, 0x5f, 0x53, 0x51, 0x52, 0x54
        /*001b*/ 	.byte	0x00
.L_1:


//--------------------- .nv.constant0.triton_poi_fused__native_batch_norm_legit_no_training_relu_47 --------------------------
	.section	.nv.constant0.triton_poi_fused__native_batch_norm_legit_no_training_relu_47,"a",@progbits
	.sectionflags	@""
	.align	4
.nv.constant0.triton_poi_fused__native_batch_norm_legit_no_training_relu_47:
	.zero		580
